	.headerflags	@"EF_CUDA_TEXMODE_UNIFIED EF_CUDA_64BIT_ADDRESS EF_CUDA_ACCELERATORS EF_CUDA_SM90 EF_CUDA_VIRTUAL_SM(EF_CUDA_SM90)"
	.elftype	@"ET_EXEC"


//--------------------- .nv.info                  --------------------------
	.section	.nv.info,"",@"SHT_CUDA_INFO"
	.align	4


	//----- nvinfo : EIATTR_REGCOUNT
	.align		4
        /*0000*/ 	.byte	0x04, 0x2f
        /*0002*/ 	.short	(.L_4 - .L_3)
	.align		4
.L_3:
        /*0004*/ 	.word	index@(triton_poi_fused_add_mse_loss_mse_loss_backward_sub_6)
        /*0008*/ 	.word	0x00000022


	//----- nvinfo : EIATTR_MIN_STACK_SIZE
	.align		4
.L_4:
        /*000c*/ 	.byte	0x04, 0x12
        /*000e*/ 	.short	(.L_6 - .L_5)
	.align		4
.L_5:
        /*0010*/ 	.word	index@(triton_poi_fused_add_mse_loss_mse_loss_backward_sub_6)
        /*0014*/ 	.word	0x00000000


	//----- nvinfo : EIATTR_FRAME_SIZE
	.align		4
.L_6:
        /*0018*/ 	.byte	0x04, 0x11
        /*001a*/ 	.short	(.L_8 - .L_7)
	.align		4
.L_7:
        /*001c*/ 	.word	index@(triton_poi_fused_add_mse_loss_mse_loss_backward_sub_6)
        /*0020*/ 	.word	0x00000000


	//----- nvinfo : EIATTR_MIN_STACK_SIZE
	.align		4
.L_8:
        /*0024*/ 	.byte	0x04, 0x12
        /*0026*/ 	.short	(.L_10 - .L_9)
	.align		4
.L_9:
        /*0028*/ 	.word	index@(triton_poi_fused_add_mse_loss_mse_loss_backward_sub_6)
        /*002c*/ 	.word	0x00000000
.L_10:


//--------------------- .nv.info.triton_poi_fused_add_mse_loss_mse_loss_backward_sub_6 --------------------------
	.section	.nv.info.triton_poi_fused_add_mse_loss_mse_loss_backward_sub_6,"",@"SHT_CUDA_INFO"
	.sectionflags	@""
	.align	4


	//----- nvinfo : EIATTR_CUDA_API_VERSION
	.align		4
        /*0000*/ 	.byte	0x04, 0x37
        /*0002*/ 	.short	(.L_12 - .L_11)
.L_11:
        /*0004*/ 	.word	0x0000007c


	//----- nvinfo : EIATTR_KPARAM_INFO
	.align		4
.L_12:
        /*0008*/ 	.byte	0x04, 0x17
        /*000a*/ 	.short	(.L_14 - .L_13)
.L_13:
        /*000c*/ 	.word	0x00000000
        /*0010*/ 	.short	0x0007
        /*0012*/ 	.short	0x0034
        /*0014*/ 	.byte	0x00, 0xf0, 0x11, 0x00


	//----- nvinfo : EIATTR_KPARAM_INFO
	.align		4
.L_14:
        /*0018*/ 	.byte	0x04, 0x17
        /*001a*/ 	.short	(.L_16 - .L_15)
.L_15:
        /*001c*/ 	.word	0x00000000
        /*0020*/ 	.short	0x0006
        /*0022*/ 	.short	0x0030
        /*0024*/ 	.byte	0x00, 0xf0, 0x11, 0x00


	//----- nvinfo : EIATTR_KPARAM_INFO
	.align		4
.L_16:
        /*0028*/ 	.byte	0x04, 0x17
        /*002a*/ 	.short	(.L_18 - .L_17)
.L_17:
        /*002c*/ 	.word	0x00000000
        /*0030*/ 	.short	0x0005
        /*0032*/ 	.short	0x0028
        /*0034*/ 	.byte	0x00, 0xf4, 0x21, 0x00


	//----- nvinfo : EIATTR_KPARAM_INFO
	.align		4
.L_18:
        /*0038*/ 	.byte	0x04, 0x17
        /*003a*/ 	.short	(.L_20 - .L_19)
.L_19:
        /*003c*/ 	.word	0x00000000
        /*0040*/ 	.short	0x0004
        /*0042*/ 	.short	0x0020
        /*0044*/ 	.byte	0x00, 0xf4, 0x21, 0x00


	//----- nvinfo : EIATTR_KPARAM_INFO
	.align		4
.L_20:
        /*0048*/ 	.byte	0x04, 0x17
        /*004a*/ 	.short	(.L_22 - .L_21)
.L_21:
        /*004c*/ 	.word	0x00000000
        /*0050*/ 	.short	0x0003
        /*0052*/ 	.short	0x0018
        /*0054*/ 	.byte	0x00, 0xf4, 0x21, 0x00


	//----- nvinfo : EIATTR_KPARAM_INFO
	.align		4
.L_22:
        /*0058*/ 	.byte	0x04, 0x17
        /*005a*/ 	.short	(.L_24 - .L_23)
.L_23:
        /*005c*/ 	.word	0x00000000
        /*0060*/ 	.short	0x0002
        /*0062*/ 	.short	0x0010
        /*0064*/ 	.byte	0x00, 0xf4, 0x21, 0x00


	//----- nvinfo : EIATTR_KPARAM_INFO
	.align		4
.L_24:
        /*0068*/ 	.byte	0x04, 0x17
        /*006a*/ 	.short	(.L_26 - .L_25)
.L_25:
        /*006c*/ 	.word	0x00000000
        /*0070*/ 	.short	0x0001
        /*0072*/ 	.short	0x0008
        /*0074*/ 	.byte	0x00, 0xf4, 0x21, 0x00


	//----- nvinfo : EIATTR_KPARAM_INFO
	.align		4
.L_26:
        /*0078*/ 	.byte	0x04, 0x17
        /*007a*/ 	.short	(.L_28 - .L_27)
.L_27:
        /*007c*/ 	.word	0x00000000
        /*0080*/ 	.short	0x0000
        /*0082*/ 	.short	0x0000
        /*0084*/ 	.byte	0x00, 0xf4, 0x21, 0x00


	//----- nvinfo : EIATTR_SPARSE_MMA_MASK
	.align		4
.L_28:
        /*0088*/ 	.byte	0x03, 0x50
        /*008a*/ 	.short	0x0000


	//----- nvinfo : EIATTR_MAXREG_COUNT
	.align		4
        /*008c*/ 	.byte	0x03, 0x1b
        /*008e*/ 	.short	0x00ff


	//----- nvinfo : EIATTR_EXTERNS
	.align		4
        /*0090*/ 	.byte	0x04, 0x0f
        /*0092*/ 	.short	(.L_30 - .L_29)


	//   ....[0]....
	.align		4
.L_29:
        /*0094*/ 	.word	index@(__assertfail)


	//----- nvinfo : EIATTR_SYSCALL_OFFSETS
	.align		4
.L_30:
        /*0098*/ 	.byte	0x04, 0x46
        /*009a*/ 	.short	(.L_32 - .L_31)


	//   ....[0]....
.L_31:
        /*009c*/ 	.word	0x000004b0


	//----- nvinfo : EIATTR_EXIT_INSTR_OFFSETS
	.align		4
.L_32:
        /*00a0*/ 	.byte	0x04, 0x1c
        /*00a2*/ 	.short	(.L_34 - .L_33)


	//   ....[0]....
.L_33:
        /*00a4*/ 	.word	0x00000aa0


	//   ....[1]....
        /*00a8*/ 	.word	0x00000ae0


	//----- nvinfo : EIATTR_REQNTID
	.align		4
.L_34:
        /*00ac*/ 	.byte	0x04, 0x10
        /*00ae*/ 	.short	(.L_36 - .L_35)
.L_35:
        /*00b0*/ 	.word	0x00000020
        /*00b4*/ 	.word	0x00000001
        /*00b8*/ 	.word	0x00000001


	//----- nvinfo : EIATTR_CRS_STACK_SIZE
	.align		4
.L_36:
        /*00bc*/ 	.byte	0x04, 0x1e
        /*00be*/ 	.short	(.L_38 - .L_37)
.L_37:
        /*00c0*/ 	.word	0x00000000


	//----- nvinfo : EIATTR_CBANK_PARAM_SIZE
	.align		4
.L_38:
        /*00c4*/ 	.byte	0x03, 0x19
        /*00c6*/ 	.short	0x0038


	//----- nvinfo : EIATTR_PARAM_CBANK
	.align		4
        /*00c8*/ 	.byte	0x04, 0x0a
        /*00ca*/ 	.short	(.L_40 - .L_39)
	.align		4
.L_39:
        /*00cc*/ 	.word	index@(.nv.constant0.triton_poi_fused_add_mse_loss_mse_loss_backward_sub_6)
        /*00d0*/ 	.short	0x0210
        /*00d2*/ 	.short	0x0038


	//----- nvinfo : EIATTR_SW_WAR
	.align		4
.L_40:
        /*00d4*/ 	.byte	0x04, 0x36
        /*00d6*/ 	.short	(.L_42 - .L_41)
.L_41:
        /*00d8*/ 	.word	0x00000008
.L_42:


//--------------------- .nv.callgraph             --------------------------
	.section	.nv.callgraph,"",@"SHT_CUDA_CALLGRAPH"
	.align	4
	.sectionentsize	8
	.align		4
        /*0000*/ 	.word	0x00000000
	.align		4
        /*0004*/ 	.word	0xffffffff
	.align		4
        /*0008*/ 	.word	index@(triton_poi_fused_add_mse_loss_mse_loss_backward_sub_6)
	.align		4
        /*000c*/ 	.word	index@(__assertfail)
	.align		4
        /*0010*/ 	.word	0x00000000
	.align		4
        /*0014*/ 	.word	0xfffffffe
	.align		4
        /*0018*/ 	.word	0x00000000
	.align		4
        /*001c*/ 	.word	0xfffffffd
	.align		4
        /*0020*/ 	.word	0x00000000
	.align		4
        /*0024*/ 	.word	0xfffffffc


//--------------------- .nv.constant4             --------------------------
	.section	.nv.constant4,"a",@progbits
	.align	8
	.align		8
.nv.constant4:
        /*0000*/ 	.dword	__assertfail
	.align		8
        /*0008*/ 	.dword	assertFunc_0
	.align		8
        /*0010*/ 	.dword	assertFile_0
	.align		8
        /*0018*/ 	.dword	assertMessage_0


//--------------------- .text.triton_poi_fused_add_mse_loss_mse_loss_backward_sub_6 --------------------------
	.section	.text.triton_poi_fused_add_mse_loss_mse_loss_backward_sub_6,"ax",@progbits
	.sectionflags	@"SHF_BARRIERS=1"
	.align	128
        .global         triton_poi_fused_add_mse_loss_mse_loss_backward_sub_6
        .type           triton_poi_fused_add_mse_loss_mse_loss_backward_sub_6,@function
        .size           triton_poi_fused_add_mse_loss_mse_loss_backward_sub_6,(.L_x_2 - triton_poi_fused_add_mse_loss_mse_loss_backward_sub_6)
        .other          triton_poi_fused_add_mse_loss_mse_loss_backward_sub_6,@"STO_CUDA_ENTRY STV_DEFAULT"
triton_poi_fused_add_mse_loss_mse_loss_backward_sub_6:
.text.triton_poi_fused_add_mse_loss_mse_loss_backward_sub_6:
[----:B------:R-:W0:Y:S02]  /*0000*/  LDC R1, c[0x0][0x28] ;  /* 0x00000a00ff017b82 */ /* 0x000e240000000800 */
[----:B------:R-:W1:Y:S01]  /*0010*/  S2R R9, SR_TID.X ;  /* 0x0000000000097919 */ /* 0x000e620000002100 */
[----:B------:R-:W2:Y:S01]  /*0020*/  S2UR UR4, SR_CTAID.X ;  /* 0x00000000000479c3 */ /* 0x000ea20000002500 */
[----:B------:R-:W-:Y:S01]  /*0030*/  CS2R R6, SRZ ;  /* 0x0000000000067805 */ /* 0x000fe2000001ff00 */
[----:B------:R-:W-:Y:S01]  /*0040*/  ULDC.64 UR8, c[0x0][0x208] ;  /* 0x0000820000087ab9 */ /* 0x000fe20000000a00 */
[----:B------:R-:W3:Y:S05]  /*0050*/  S2R R16, SR_CTAID.Y ;  /* 0x0000000000107919 */ /* 0x000eea0000002600 */
[----:B------:R-:W4:Y:S01]  /*0060*/  LDC.64 R10, c[0x0][0x220] ;  /* 0x00008800ff0a7b82 */ /* 0x000f220000000a00 */
[----:B--2---:R-:W-:Y:S01]  /*0070*/  USHF.L.U32 UR4, UR4, 0x2, URZ ;  /* 0x0000000204047899 */ /* 0x004fe2000800063f */
[----:B-1----:R-:W-:-:S02]  /*0080*/  SHF.R.U32.HI R13, RZ, 0x1, R9 ;  /* 0x00000001ff0d7819 */ /* 0x002fc40000011609 */
[----:B------:R-:W-:Y:S02]  /*0090*/  SHF.R.U32.HI R0, RZ, 0x1, R9 ;  /* 0x00000001ff007819 */ /* 0x000fe40000011609 */
[----:B------:R-:W-:Y:S01]  /*00a0*/  SGXT.U32 R13, R13, 0x2 ;  /* 0x000000020d0d781a */ /* 0x000fe20000000000 */
[----:B---3--:R-:W-:Y:S01]  /*00b0*/  IMAD.SHL.U32 R16, R16, 0x10, RZ ;  /* 0x0000001010107824 */ /* 0x008fe200078e00ff */
[----:B------:R-:W-:Y:S02]  /*00c0*/  LOP3.LUT R8, R9, 0x1, RZ, 0xc0, !PT ;  /* 0x0000000109087812 */ /* 0x000fe400078ec0ff */
[----:B------:R-:W-:Y:S02]  /*00d0*/  LOP3.LUT R3, R13, 0x4, R0, 0xf8, !PT ;  /* 0x000000040d037812 */ /* 0x000fe400078ef800 */
[----:B------:R-:W-:Y:S02]  /*00e0*/  LEA R17, R8, UR4, 0x1 ;  /* 0x0000000408117c11 */ /* 0x000fe4000f8e08ff */
[----:B------:R-:W-:-:S02]  /*00f0*/  LOP3.LUT R5, R3, 0x8, R0, 0xf8, !PT ;  /* 0x0000000803057812 */ /* 0x000fc400078ef800 */
[----:B------:R-:W1:Y:S01]  /*0100*/  LDC.64 R2, c[0x0][0x210] ;  /* 0x00008400ff027b82 */ /* 0x000e620000000a00 */
[----:B------:R-:W-:Y:S02]  /*0110*/  ISETP.GE.AND P0, PT, R17, 0x4, PT ;  /* 0x000000041100780c */ /* 0x000fe40003f06270 */
[----:B------:R-:W-:-:S04]  /*0120*/  LOP3.LUT R18, R5, R16, RZ, 0xfc, !PT ;  /* 0x0000001005127212 */ /* 0x000fc800078efcff */
[----:B------:R-:W-:Y:S02]  /*0130*/  SHF.R.S32.HI R19, RZ, 0x1f, R18 ;  /* 0x0000001fff137819 */ /* 0x000fe40000011412 */
[----:B------:R-:W-:Y:S02]  /*0140*/  ISETP.LT.AND P0, PT, R18, 0x10, !P0 ;  /* 0x000000101200780c */ /* 0x000fe40004701270 */
[----:B------:R-:W-:-:S04]  /*0150*/  LEA.HI R19, R19, R18, RZ, 0x2 ;  /* 0x0000001213137211 */ /* 0x000fc800078f10ff */
[----:B------:R-:W-:-:S05]  /*0160*/  LOP3.LUT R4, R19, 0xfffffffc, RZ, 0xc0, !PT ;  /* 0xfffffffc13047812 */ /* 0x000fca00078ec0ff */
[----:B------:R-:W-:Y:S02]  /*0170*/  IMAD.IADD R5, R17, 0x1, R4 ;  /* 0x0000000111057824 */ /* 0x000fe400078e0204 */
[----:B------:R-:W-:Y:S02]  /*0180*/  IMAD R17, R18, 0x4, R17 ;  /* 0x0000000412117824 */ /* 0x000fe400078e0211 */
[----:B-1----:R-:W-:Y:S01]  /*0190*/  IMAD.WIDE R2, R5, 0x8, R2 ;  /* 0x0000000805027825 */ /* 0x002fe200078e0202 */
[----:B------:R-:W-:-:S06]  /*01a0*/  CS2R R4, SRZ ;  /* 0x0000000000047805 */ /* 0x000fcc000001ff00 */
[----:B------:R-:W2:Y:S01]  /*01b0*/  @P0 LDG.E.EL.128 R4, desc[UR8][R2.64] ;  /* 0x0000000802040981 */ /* 0x000ea2000c2e1d00 */
[----:B------:R-:W-:Y:S01]  /*01c0*/  CS2R R14, SRZ ;  /* 0x00000000000e7805 */ /* 0x000fe2000001ff00 */
[----:B----4-:R-:W-:-:S05]  /*01d0*/  IMAD.WIDE R10, R17, 0x4, R10 ;  /* 0x00000004110a7825 */ /* 0x010fca00078e020a */
[----:B------:R1:W3:Y:S01]  /*01e0*/  @P0 LDG.E.EL.64 R14, desc[UR8][R10.64] ;  /* 0x000000080a0e0981 */ /* 0x0002e2000c2e1b00 */
[----:B------:R-:W4:Y:S01]  /*01f0*/  S2UR UR6, SR_CgaCtaId ;  /* 0x00000000000679c3 */ /* 0x000f220000008800 */
[----:B------:R-:W-:Y:S01]  /*0200*/  IMAD.SHL.U32 R22, R8, 0x20, RZ ;  /* 0x0000002008167824 */ /* 0x000fe200078e00ff */
[----:B------:R-:W-:-:S04]  /*0210*/  UMOV UR5, 0x400 ;  /* 0x0000040000057882 */ /* 0x000fc80000000000 */
[----:B------:R-:W-:-:S04]  /*0220*/  LOP3.LUT R13, R22, R13, RZ, 0xfc, !PT ;  /* 0x0000000d160d7212 */ /* 0x000fc800078efcff */
[----:B------:R-:W-:-:S04]  /*0230*/  LOP3.LUT R13, R13, 0x4, R0, 0xf8, !PT ;  /* 0x000000040d0d7812 */ /* 0x000fc800078ef800 */
[----:B------:R-:W-:-:S04]  /*0240*/  LOP3.LUT R13, R13, 0x8, R0, 0xf8, !PT ;  /* 0x000000080d0d7812 */ /* 0x000fc800078ef800 */
[----:B------:R-:W-:Y:S01]  /*0250*/  LEA.HI R22, R22, R13, RZ, 0x1d ;  /* 0x0000000d16167211 */ /* 0x000fe200078fe8ff */
[----:B------:R-:W-:-:S04]  /*0260*/  IMAD R25, R8, 0x4, R13 ;  /* 0x0000000408197824 */ /* 0x000fc800078e020d */
[----:B------:R-:W-:Y:S01]  /*0270*/  VIADD R24, R22, 0x2 ;  /* 0x0000000216187836 */ /* 0x000fe20000000000 */
[----:B----4-:R-:W-:-:S06]  /*0280*/  UPRMT UR5, UR6, 0x654, UR5 ;  /* 0x0000065406057896 */ /* 0x010fcc0008000005 */
[----:B------:R-:W-:Y:S02]  /*0290*/  LEA R23, R25, UR5, 0x2 ;  /* 0x0000000519177c11 */ /* 0x000fe4000f8e10ff */
[----:B------:R-:W-:Y:S02]  /*02a0*/  LEA R0, R22, UR5, 0x2 ;  /* 0x0000000516007c11 */ /* 0x000fe4000f8e10ff */
[----:B------:R-:W-:Y:S02]  /*02b0*/  LEA R24, R24, UR5, 0x2 ;  /* 0x0000000518187c11 */ /* 0x000fe4000f8e10ff */
[----:B--2---:R-:W-:Y:S02]  /*02c0*/  SHF.R.U32.HI R3, RZ, 0x1d, R5 ;  /* 0x0000001dff037819 */ /* 0x004fe40000011605 */
[----:B-1----:R-:W-:Y:S02]  /*02d0*/  SHF.R.U32.HI R11, RZ, 0x1d, R7 ;  /* 0x0000001dff0b7819 */ /* 0x002fe40000011607 */
[----:B------:R-:W-:-:S02]  /*02e0*/  LOP3.LUT R3, R3, 0x4, RZ, 0xc0, !PT ;  /* 0x0000000403037812 */ /* 0x000fc400078ec0ff */
[----:B------:R-:W-:Y:S01]  /*02f0*/  LOP3.LUT R11, R11, 0x4, RZ, 0xc0, !PT ;  /* 0x000000040b0b7812 */ /* 0x000fe200078ec0ff */
[----:B---3--:R1:W-:Y:S01]  /*0300*/  STS [R23], R14 ;  /* 0x0000000e17007388 */ /* 0x0083e20000000800 */
[----:B------:R-:W-:Y:S02]  /*0310*/  IADD3 R26, P1, R4, R3, RZ ;  /* 0x00000003041a7210 */ /* 0x000fe40007f3e0ff */
[----:B------:R-:W-:Y:S01]  /*0320*/  IADD3 R31, P2, R6, R11, RZ ;  /* 0x0000000b061f7210 */ /* 0x000fe20007f5e0ff */
[----:B------:R1:W-:Y:S02]  /*0330*/  STS [R0+0x48], R15 ;  /* 0x0000480f00007388 */ /* 0x0003e40000000800 */
[----:B------:R-:W-:Y:S01]  /*0340*/  IMAD.X R29, RZ, RZ, R5, P1 ;  /* 0x000000ffff1d7224 */ /* 0x000fe200008e0605 */
[----:B------:R-:W-:Y:S01]  /*0350*/  LOP3.LUT R2, R26, R31, RZ, 0xfc, !PT ;  /* 0x0000001f1a027212 */ /* 0x000fe200078efcff */
[----:B------:R-:W-:Y:S01]  /*0360*/  IMAD.X R28, RZ, RZ, R7, P2 ;  /* 0x000000ffff1c7224 */ /* 0x000fe200010e0607 */
[----:B------:R-:W-:Y:S02]  /*0370*/  BAR.SYNC.DEFER_BLOCKING 0x0 ;  /* 0x0000000000007b1d */ /* 0x000fe40000010000 */
[----:B------:R-:W-:-:S02]  /*0380*/  ISETP.LT.U32.AND P1, PT, R2, 0x4, PT ;  /* 0x000000040200780c */ /* 0x000fc40003f21070 */
[----:B------:R-:W-:-:S04]  /*0390*/  LOP3.LUT R2, R29, R28, RZ, 0xfc, !PT ;  /* 0x0000001c1d027212 */ /* 0x000fc800078efcff */
[----:B------:R-:W-:-:S13]  /*03a0*/  ISETP.LT.U32.OR.EX P1, PT, R2, RZ, !P0, P1 ;  /* 0x000000ff0200720c */ /* 0x000fda0004721510 */
[----:B-1----:R-:W-:Y:S05]  /*03b0*/  @P1 BRA `(.L_x_0) ;  /* 0x0000000000401947 */ /* 0x002fea0003800000 */
[----:B------:R-:W-:Y:S01]  /*03c0*/  MOV R0, 0x0 ;  /* 0x0000000000007802 */ /* 0x000fe20000000f00 */
[----:B------:R-:W-:Y:S01]  /*03d0*/  ULDC.64 UR6, c[0x4][0x18] ;  /* 0x0100060000067ab9 */ /* 0x000fe20000000a00 */
[----:B------:R-:W-:Y:S01]  /*03e0*/  ULDC.64 UR10, c[0x4][0x8] ;  /* 0x01000200000a7ab9 */ /* 0x000fe20000000a00 */
[----:B------:R-:W-:Y:S01]  /*03f0*/  IMAD.U32 R4, RZ, RZ, UR6 ;  /* 0x00000006ff047e24 */ /* 0x000fe2000f8e00ff */
[----:B------:R1:W2:Y:S01]  /*0400*/  LDC.64 R2, c[0x4][R0] ;  /* 0x0100000000027b82 */ /* 0x0002a20000000a00 */
[----:B------:R-:W-:Y:S01]  /*0410*/  IMAD.U32 R5, RZ, RZ, UR7 ;  /* 0x00000007ff057e24 */ /* 0x000fe2000f8e00ff */
[----:B------:R-:W-:Y:S01]  /*0420*/  ULDC.64 UR6, c[0x4][0x10] ;  /* 0x0100040000067ab9 */ /* 0x000fe20000000a00 */
[----:B------:R-:W-:Y:S02]  /*0430*/  IMAD.U32 R10, RZ, RZ, UR10 ;  /* 0x0000000aff0a7e24 */ /* 0x000fe4000f8e00ff */
[----:B------:R-:W-:Y:S02]  /*0440*/  IMAD.U32 R6, RZ, RZ, UR6 ;  /* 0x00000006ff067e24 */ /* 0x000fe4000f8e00ff */
[----:B------:R-:W-:-:S02]  /*0450*/  IMAD.U32 R7, RZ, RZ, UR7 ;  /* 0x00000007ff077e24 */ /* 0x000fc4000f8e00ff */
[----:B------:R-:W-:Y:S02]  /*0460*/  IMAD.U32 R11, RZ, RZ, UR11 ;  /* 0x0000000bff0b7e24 */ /* 0x000fe4000f8e00ff */
[----:B------:R-:W-:Y:S02]  /*0470*/  IMAD.MOV.U32 R8, RZ, RZ, 0x26 ;  /* 0x00000026ff087424 */ /* 0x000fe400078e00ff */
[----:B------:R-:W-:Y:S02]  /*0480*/  IMAD.MOV.U32 R12, RZ, RZ, 0x1 ;  /* 0x00000001ff0c7424 */ /* 0x000fe400078e00ff */
[----:B-1----:R-:W-:-:S07]  /*0490*/  IMAD.MOV.U32 R13, RZ, RZ, RZ ;  /* 0x000000ffff0d7224 */ /* 0x002fce00078e00ff */
[----:B------:R-:W-:-:S07]  /*04a0*/  LEPC R20, `(.L_x_0) ;  /* 0x000000001014794e */ /* 0x000fce0000000000 */
[----:B0-2---:R-:W-:Y:S05]  /*04b0*/  CALL.ABS.NOINC R2 ;  /* 0x0000000002007343 */ /* 0x005fea0003c00000 */
.L_x_0:
[----:B------:R-:W-:Y:S01]  /*04c0*/  IMAD.SHL.U32 R21, R9, 0x2, RZ ;  /* 0x0000000209157824 */ /* 0x000fe200078e00ff */
[----:B------:R-:W-:Y:S02]  /*04d0*/  SHF.R.U32.HI R0, RZ, 0x2, R9 ;  /* 0x00000002ff007819 */ /* 0x000fe40000011609 */
[----:B------:R-:W-:Y:S02]  /*04e0*/  CS2R R4, SRZ ;  /* 0x0000000000047805 */ /* 0x000fe4000001ff00 */
[----:B------:R-:W-:Y:S02]  /*04f0*/  SHF.R.S32.HI R19, RZ, 0x2, R19 ;  /* 0x00000002ff137819 */ /* 0x000fe40000011413 */
[----:B------:R-:W-:Y:S02]  /*0500*/  LOP3.LUT R0, R0, 0x6, RZ, 0xc0, !PT ;  /* 0x0000000600007812 */ /* 0x000fe400078ec0ff */
[----:B------:R-:W-:Y:S01]  /*0510*/  LOP3.LUT R27, R21, 0x3e, RZ, 0xc0, !PT ;  /* 0x0000003e151b7812 */ /* 0x000fe200078ec0ff */
[----:B------:R-:W-:Y:S01]  /*0520*/  IMAD R19, R19, -0x4, R18 ;  /* 0xfffffffc13137824 */ /* 0x000fe200078e0212 */
[----:B------:R-:W-:-:S02]  /*0530*/  LEA R25, R25, UR5, 0x3 ;  /* 0x0000000519197c11 */ /* 0x000fc4000f8e18ff */
[----:B------:R-:W-:Y:S01]  /*0540*/  LOP3.LUT R16, R16, 0xe, R21, 0xf8, !PT ;  /* 0x0000000e10107812 */ /* 0x000fe200078ef815 */
[----:B------:R-:W-:-:S05]  /*0550*/  IMAD.IADD R0, R0, 0x1, R27 ;  /* 0x0000000100007824 */ /* 0x000fca00078e021b */
[C---:B------:R-:W-:Y:S02]  /*0560*/  LEA R8, R0.reuse, UR5, 0x2 ;  /* 0x0000000500087c11 */ /* 0x040fe4000f8e10ff */
[----:B------:R-:W-:Y:S02]  /*0570*/  LEA R12, R0, UR5, 0x3 ;  /* 0x00000005000c7c11 */ /* 0x000fe4000f8e18ff */
[----:B------:R-:W-:Y:S01]  /*0580*/  SHF.R.U32.HI R0, RZ, 0x3, R9 ;  /* 0x00000003ff007819 */ /* 0x000fe20000011609 */
[----:B------:R-:W-:Y:S03]  /*0590*/  LDS.64 R2, [R8] ;  /* 0x0000000008027984 */ /* 0x000fe60000000a00 */
[----:B------:R-:W-:Y:S01]  /*05a0*/  SGXT.U32 R0, R0, 0x2 ;  /* 0x000000020000781a */ /* 0x000fe20000000000 */
[----:B------:R-:W-:Y:S05]  /*05b0*/  WARPSYNC.ALL ;  /* 0x0000000000007948 */ /* 0x000fea0003800000 */
[----:B------:R-:W-:Y:S01]  /*05c0*/  BAR.SYNC.DEFER_BLOCKING 0x0 ;  /* 0x0000000000007b1d */ /* 0x000fe20000010000 */
[----:B------:R-:W-:-:S05]  /*05d0*/  LOP3.LUT R18, R0, UR4, RZ, 0xfc, !PT ;  /* 0x0000000400127c12 */ /* 0x000fca000f8efcff */
[----:B------:R-:W-:Y:S02]  /*05e0*/  ULDC.64 UR6, c[0x0][0x218] ;  /* 0x0000860000067ab9 */ /* 0x000fe40000000a00 */
[C---:B------:R-:W-:Y:S02]  /*05f0*/  LEA R6, P1, R26.reuse, UR6, 0x4 ;  /* 0x000000061a067c11 */ /* 0x040fe4000f8220ff */
[C---:B------:R-:W-:Y:S02]  /*0600*/  LEA R10, P2, R31.reuse, UR6, 0x4 ;  /* 0x000000061f0a7c11 */ /* 0x040fe4000f8420ff */
[----:B------:R-:W-:Y:S02]  /*0610*/  LEA.HI.X R7, R26, UR7, R29, 0x4, P1 ;  /* 0x000000071a077c11 */ /* 0x000fe400088f241d */
[----:B------:R-:W-:Y:S01]  /*0620*/  LEA.HI.X R11, R31, UR7, R28, 0x4, P2 ;  /* 0x000000071f0b7c11 */ /* 0x000fe200090f241c */
[----:B------:R-:W-:Y:S01]  /*0630*/  BAR.SYNC.DEFER_BLOCKING 0x0 ;  /* 0x0000000000007b1d */ /* 0x000fe20000010000 */
[----:B------:R-:W-:Y:S01]  /*0640*/  IMAD.WIDE R6, R19, 0x4, R6 ;  /* 0x0000000413067825 */ /* 0x000fe200078e0206 */
[----:B------:R-:W-:-:S03]  /*0650*/  ISETP.GE.AND P1, PT, R18, 0x4, PT ;  /* 0x000000041200780c */ /* 0x000fc60003f26270 */
[----:B------:R-:W-:Y:S01]  /*0660*/  IMAD.WIDE R10, R19, 0x4, R10 ;  /* 0x00000004130a7825 */ /* 0x000fe200078e020a */
[----:B------:R-:W-:Y:S02]  /*0670*/  LEA R19, R22, UR5, 0x3 ;  /* 0x0000000516137c11 */ /* 0x000fe4000f8e18ff */
[----:B------:R-:W-:Y:S01]  /*0680*/  ISETP.LT.AND P1, PT, R16, 0x10, !P1 ;  /* 0x000000101000780c */ /* 0x000fe20004f21270 */
[----:B------:R-:W-:Y:S04]  /*0690*/  STS.64 [R25], R6 ;  /* 0x0000000619007388 */ /* 0x000fe80000000a00 */
[----:B------:R-:W-:Y:S01]  /*06a0*/  STS.64 [R19+0x90], R10 ;  /* 0x0000900a13007388 */ /* 0x000fe20000000a00 */
[----:B------:R-:W-:Y:S06]  /*06b0*/  BAR.SYNC.DEFER_BLOCKING 0x0 ;  /* 0x0000000000007b1d */ /* 0x000fec0000010000 */
[----:B------:R-:W1:Y:S04]  /*06c0*/  LDS.64 R12, [R12] ;  /* 0x000000000c0c7984 */ /* 0x000e680000000a00 */
[----:B-1----:R1:W2:Y:S01]  /*06d0*/  @P1 LDG.E.64 R4, desc[UR8][R12.64] ;  /* 0x000000080c041981 */ /* 0x0022a2000c1e1b00 */
[----:B------:R-:W-:Y:S01]  /*06e0*/  FADD R14, R14, -R14 ;  /* 0x8000000e0e0e7221 */ /* 0x000fe20000000000 */
[----:B------:R-:W-:Y:S01]  /*06f0*/  FADD R15, R15, -R15 ;  /* 0x8000000f0f0f7221 */ /* 0x000fe20000000000 */
[----:B------:R-:W-:Y:S01]  /*0700*/  IMAD.SHL.U32 R9, R9, 0x8, RZ ;  /* 0x0000000809097824 */ /* 0x000fe200078e00ff */
[----:B------:R-:W-:Y:S01]  /*0710*/  BAR.SYNC.DEFER_BLOCKING 0x0 ;  /* 0x0000000000007b1d */ /* 0x000fe20000010000 */
[----:B------:R-:W-:-:S03]  /*0720*/  SHF.R.U32.HI R6, RZ, 0x2, R21 ;  /* 0x00000002ff067819 */ /* 0x000fc60000011615 */
[----:B------:R-:W-:Y:S02]  /*0730*/  LOP3.LUT R9, R9, 0x38, RZ, 0xc0, !PT ;  /* 0x0000003809097812 */ /* 0x000fe400078ec0ff */
[----:B-1----:R-:W-:Y:S02]  /*0740*/  SHF.R.S32.HI R12, RZ, 0x1f, R17 ;  /* 0x0000001fff0c7819 */ /* 0x002fe40000011411 */
[----:B------:R-:W-:Y:S02]  /*0750*/  SGXT.U32 R6, R6, 0x4 ;  /* 0x000000040606781a */ /* 0x000fe40000000000 */
[C---:B------:R-:W-:Y:S01]  /*0760*/  SHF.L.U64.HI R13, R17.reuse, 0x2, R12 ;  /* 0x00000002110d7819 */ /* 0x040fe2000001020c */
[----:B------:R-:W-:Y:S01]  /*0770*/  IMAD.SHL.U32 R17, R17, 0x4, RZ ;  /* 0x0000000411117824 */ /* 0x000fe200078e00ff */
[----:B------:R-:W-:Y:S01]  /*0780*/  LOP3.LUT R0, R0, R9, RZ, 0xfc, !PT ;  /* 0x0000000900007212 */ /* 0x000fe200078efcff */
[----:B------:R-:W-:Y:S01]  /*0790*/  IMAD.IADD R27, R27, 0x1, R6 ;  /* 0x000000011b1b7824 */ /* 0x000fe200078e0206 */
[----:B------:R-:W-:-:S02]  /*07a0*/  LOP3.LUT R7, R9, 0x4, RZ, 0xfc, !PT ;  /* 0x0000000409077812 */ /* 0x000fc400078efcff */
[-C--:B------:R-:W-:Y:S02]  /*07b0*/  LEA.HI R9, R9, R0.reuse, RZ, 0x1e ;  /* 0x0000000009097211 */ /* 0x080fe400078ff0ff */
[----:B------:R-:W-:Y:S02]  /*07c0*/  LEA.HI R7, R7, R0, RZ, 0x1e ;  /* 0x0000000007077211 */ /* 0x000fe400078ff0ff */
[----:B------:R-:W-:Y:S02]  /*07d0*/  LEA R27, R27, UR5, 0x2 ;  /* 0x000000051b1b7c11 */ /* 0x000fe4000f8e10ff */
[----:B------:R-:W-:Y:S01]  /*07e0*/  LEA R12, R7, UR5, 0x2 ;  /* 0x00000005070c7c11 */ /* 0x000fe2000f8e10ff */
[----:B------:R-:W-:Y:S04]  /*07f0*/  STS [R23], R14 ;  /* 0x0000000e17007388 */ /* 0x000fe80000000800 */
[----:B------:R1:W-:Y:S01]  /*0800*/  STS [R24+0x40], R15 ;  /* 0x0000400f18007388 */ /* 0x0003e20000000800 */
[----:B------:R-:W-:Y:S06]  /*0810*/  BAR.SYNC.DEFER_BLOCKING 0x0 ;  /* 0x0000000000007b1d */ /* 0x000fec0000010000 */
[----:B------:R-:W-:Y:S01]  /*0820*/  ULDC.64 UR6, c[0x0][0x228] ;  /* 0x00008a0000067ab9 */ /* 0x000fe20000000a00 */
[----:B-1----:R-:W-:-:S02]  /*0830*/  LEA R15, R9, UR5, 0x2 ;  /* 0x00000005090f7c11 */ /* 0x002fc4000f8e10ff */
[----:B------:R-:W-:-:S04]  /*0840*/  IADD3 R6, P2, R17, UR6, RZ ;  /* 0x0000000611067c10 */ /* 0x000fc8000ff5e0ff */
[----:B------:R-:W-:Y:S01]  /*0850*/  IADD3.X R7, R13, UR7, RZ, P2, !PT ;  /* 0x000000070d077c10 */ /* 0x000fe200097fe4ff */
[----:B------:R-:W2:Y:S01]  /*0860*/  LDS.64 R10, [R8] ;  /* 0x00000000080a7984 */ /* 0x000ea20000000a00 */
[----:B------:R-:W-:Y:S01]  /*0870*/  BAR.SYNC.DEFER_BLOCKING 0x0 ;  /* 0x0000000000007b1d */ /* 0x000fe20000010000 */
[--C-:B--2---:R-:W-:Y:S01]  /*0880*/  FADD R10, R10, R4.reuse ;  /* 0x000000040a0a7221 */ /* 0x104fe20000000000 */
[--C-:B------:R-:W-:Y:S01]  /*0890*/  FADD R11, R11, R5.reuse ;  /* 0x000000050b0b7221 */ /* 0x100fe20000000000 */
[C-C-:B------:R-:W-:Y:S01]  /*08a0*/  FADD R9, R3.reuse, -R5.reuse ;  /* 0x8000000503097221 */ /* 0x140fe20000000000 */
[C-C-:B------:R-:W-:Y:S01]  /*08b0*/  FADD R0, R2.reuse, -R4.reuse ;  /* 0x8000000402007221 */ /* 0x140fe20000000000 */
[----:B------:R-:W-:Y:S01]  /*08c0*/  FADD R4, -R2, R4 ;  /* 0x0000000402047221 */ /* 0x000fe20000000100 */
[----:B------:R-:W-:Y:S01]  /*08d0*/  STS [R15], R10 ;  /* 0x0000000a0f007388 */ /* 0x000fe20000000800 */
[----:B------:R-:W-:Y:S01]  /*08e0*/  FADD R5, -R3, R5 ;  /* 0x0000000503057221 */ /* 0x000fe20000000100 */
[----:B------:R-:W-:-:S02]  /*08f0*/  FMUL R0, R0, 0.03125 ;  /* 0x3d00000000007820 */ /* 0x000fc40000400000 */
[----:B------:R1:W-:Y:S01]  /*0900*/  STS [R12+0x10], R11 ;  /* 0x0000100b0c007388 */ /* 0x0003e20000000800 */
[----:B------:R-:W-:Y:S06]  /*0910*/  BAR.SYNC.DEFER_BLOCKING 0x0 ;  /* 0x0000000000007b1d */ /* 0x000fec0000010000 */
[----:B------:R-:W-:Y:S02]  /*0920*/  ULDC.64 UR6, c[0x0][0x230] ;  /* 0x00008c0000067ab9 */ /* 0x000fe40000000a00 */
[----:B-1----:R-:W1:Y:S01]  /*0930*/  LDC.64 R10, c[0x0][0x238] ;  /* 0x00008e00ff0a7b82 */ /* 0x002e620000000a00 */
[----:B------:R-:W-:Y:S01]  /*0940*/  IADD3 R8, P2, R17, UR6, RZ ;  /* 0x0000000611087c10 */ /* 0x000fe2000ff5e0ff */
[----:B------:R-:W-:-:S03]  /*0950*/  FMUL R17, R9, 0.03125 ;  /* 0x3d00000009117820 */ /* 0x000fc60000400000 */
[----:B------:R-:W-:Y:S02]  /*0960*/  IADD3.X R9, R13, UR7, RZ, P2, !PT ;  /* 0x000000070d097c10 */ /* 0x000fe400097fe4ff */
[----:B------:R-:W-:-:S04]  /*0970*/  SHF.R.S32.HI R13, RZ, 0x1f, R16 ;  /* 0x0000001fff0d7819 */ /* 0x000fc80000011410 */
[----:B------:R-:W-:Y:S01]  /*0980*/  LEA.HI R13, R13, R16, RZ, 0x2 ;  /* 0x000000100d0d7211 */ /* 0x000fe200078f10ff */
[----:B------:R-:W-:Y:S04]  /*0990*/  LDS R20, [R27] ;  /* 0x000000001b147984 */ /* 0x000fe80000000800 */
[----:B------:R-:W2:Y:S04]  /*09a0*/  LDS R21, [R27+0x4] ;  /* 0x000004001b157984 */ /* 0x000ea80000000800 */
[----:B--2---:R2:W-:Y:S01]  /*09b0*/  @P0 STG.E.64 desc[UR8][R6.64], R20 ;  /* 0x0000001406000986 */ /* 0x0045e2000c101b08 */
[----:B------:R-:W-:Y:S01]  /*09c0*/  BAR.SYNC.DEFER_BLOCKING 0x0 ;  /* 0x0000000000007b1d */ /* 0x000fe20000010000 */
[C---:B--2---:R-:W-:Y:S01]  /*09d0*/  LOP3.LUT R7, R13.reuse, 0xfffffffc, RZ, 0xc0, !PT ;  /* 0xfffffffc0d077812 */ /* 0x044fe200078ec0ff */
[----:B------:R-:W-:-:S04]  /*09e0*/  IMAD.SHL.U32 R13, R13, 0x4, RZ ;  /* 0x000000040d0d7824 */ /* 0x000fc800078e00ff */
[----:B------:R-:W-:-:S04]  /*09f0*/  IMAD.IADD R7, R16, 0x1, -R7 ;  /* 0x0000000110077824 */ /* 0x000fc800078e0a07 */
[----:B------:R-:W-:Y:S01]  /*0a00*/  IMAD R7, R18, 0x4, R7 ;  /* 0x0000000412077824 */ /* 0x000fe200078e0207 */
[----:B------:R2:W-:Y:S04]  /*0a10*/  STS [R15], R0 ;  /* 0x000000000f007388 */ /* 0x0005e80000000800 */
[----:B------:R-:W-:Y:S01]  /*0a20*/  STS [R12+0x10], R17 ;  /* 0x000010110c007388 */ /* 0x000fe20000000800 */
[----:B------:R-:W-:Y:S01]  /*0a30*/  BAR.SYNC.DEFER_BLOCKING 0x0 ;  /* 0x0000000000007b1d */ /* 0x000fe20000010000 */
[----:B--2---:R-:W-:-:S05]  /*0a40*/  LOP3.LUT R0, R13, 0xfffffff0, RZ, 0xc0, !PT ;  /* 0xfffffff00d007812 */ /* 0x004fca00078ec0ff */
[----:B------:R-:W-:-:S04]  /*0a50*/  IMAD.IADD R7, R7, 0x1, R0 ;  /* 0x0000000107077824 */ /* 0x000fc800078e0200 */
[----:B-1----:R-:W-:Y:S01]  /*0a60*/  IMAD.WIDE R2, R7, 0x4, R10 ;  /* 0x0000000407027825 */ /* 0x002fe200078e020a */
[----:B------:R-:W-:Y:S04]  /*0a70*/  LDS R22, [R27] ;  /* 0x000000001b167984 */ /* 0x000fe80000000800 */
[----:B------:R-:W1:Y:S04]  /*0a80*/  LDS R23, [R27+0x4] ;  /* 0x000004001b177984 */ /* 0x000e680000000800 */
[----:B-1----:R1:W-:Y:S01]  /*0a90*/  @P0 STG.E.64 desc[UR8][R8.64], R22 ;  /* 0x0000001608000986 */ /* 0x0023e2000c101b08 */
[----:B------:R-:W-:Y:S05]  /*0aa0*/  @!P1 EXIT ;  /* 0x000000000000994d */ /* 0x000fea0003800000 */
[----:B------:R-:W-:Y:S01]  /*0ab0*/  FMUL R4, R4, 0.03125 ;  /* 0x3d00000004047820 */ /* 0x000fe20000400000 */
[----:B------:R-:W-:-:S05]  /*0ac0*/  FMUL R5, R5, 0.03125 ;  /* 0x3d00000005057820 */ /* 0x000fca0000400000 */
[----:B------:R-:W-:Y:S01]  /*0ad0*/  STG.E.64 desc[UR8][R2.64], R4 ;  /* 0x0000000402007986 */ /* 0x000fe2000c101b08 */
[----:B------:R-:W-:Y:S05]  /*0ae0*/  EXIT ;  /* 0x000000000000794d */ /* 0x000fea0003800000 */
.L_x_1:
[----:B------:R-:W-:-:S00]  /*0af0*/  BRA `(.L_x_1) ;  /* 0xfffffffc00fc7947 */ /* 0x000fc0000383ffff */
[----:B------:R-:W-:-:S00]  /*0b00*/  NOP ;  /* 0x0000000000007918 */ /* 0x000fc00000000000 */
[----:B------:R-:W-:-:S00]  /*0b10*/  NOP ;  /* 0x0000000000007918 */ /* 0x000fc00000000000 */
[----:B------:R-:W-:-:S00]  /*0b20*/  NOP ;  /* 0x0000000000007918 */ /* 0x000fc00000000000 */
[----:B------:R-:W-:-:S00]  /*0b30*/  NOP ;  /* 0x0000000000007918 */ /* 0x000fc00000000000 */
[----:B------:R-:W-:-:S00]  /*0b40*/  NOP ;  /* 0x0000000000007918 */ /* 0x000fc00000000000 */
[----:B------:R-:W-:-:S00]  /*0b50*/  NOP ;  /* 0x0000000000007918 */ /* 0x000fc00000000000 */
[----:B------:R-:W-:-:S00]  /*0b60*/  NOP ;  /* 0x0000000000007918 */ /* 0x000fc00000000000 */
[----:B------:R-:W-:-:S00]  /*0b70*/  NOP ;  /* 0x0000000000007918 */ /* 0x000fc00000000000 */
.L_x_2:


//--------------------- .nv.global.init           --------------------------
	.section	.nv.global.init,"aw",@progbits
.nv.global.init:
	.type		assertFunc_0,@object
	.size		assertFunc_0,(assertMessage_0 - assertFunc_0)
assertFunc_0:
        /*0000*/ 	.byte	0x75, 0x6e, 0x6b, 0x6e, 0x6f, 0x77, 0x6e, 0x00
	.type		assertMessage_0,@object
	.size		assertMessage_0,(assertFile_0 - assertMessage_0)
assertMessage_0:
        /*0008*/ 	.byte	0x69, 0x6e, 0x64, 0x65, 0x78, 0x20, 0x6f, 0x75, 0x74, 0x20, 0x6f, 0x66, 0x20, 0x62, 0x6f, 0x75
        /*0018*/ 	.byte	0x6e, 0x64, 0x73, 0x3a, 0x20, 0x30, 0x20, 0x3c, 0x3d, 0x20, 0x74, 0x6d, 0x70, 0x34, 0x20, 0x3c
        /*0028*/ 	.byte	0x20, 0x34, 0x00
	.type		assertFile_0,@object
	.size		assertFile_0,(.L_1 - assertFile_0)
assertFile_0:
        /*002b*/ 	.byte	0x69, 0x6e, 0x64, 0x75, 0x63, 0x74, 0x6f, 0x72, 0x5f, 0x63, 0x61, 0x63, 0x68, 0x65, 0x2f, 0x65
        /*003b*/ 	.byte	0x69, 0x2f, 0x63, 0x65, 0x69, 0x76, 0x79, 0x6b, 0x71, 0x68, 0x70, 0x32, 0x36, 0x76, 0x37, 0x36
        /*004b*/ 	.byte	0x36, 0x62, 0x64, 0x71, 0x65, 0x79, 0x64, 0x71, 0x70, 0x61, 0x73, 0x65, 0x35, 0x6c, 0x76, 0x78
        /*005b*/ 	.byte	0x68, 0x6a, 0x72, 0x75, 0x6c, 0x73, 0x77, 0x66, 0x76, 0x37, 0x66, 0x6d, 0x6d, 0x73, 0x64, 0x71
        /*006b*/ 	.byte	0x34, 0x79, 0x36, 0x73, 0x65, 0x78, 0x2e, 0x70, 0x79, 0x00
.L_1:


//--------------------- .nv.shared.triton_poi_fused_add_mse_loss_mse_loss_backward_sub_6 --------------------------
	.section	.nv.shared.triton_poi_fused_add_mse_loss_mse_loss_backward_sub_6,"aw",@nobits
	.sectionflags	@""
	.align	16
	.zero		1024


//--------------------- .nv.constant0.triton_poi_fused_add_mse_loss_mse_loss_backward_sub_6 --------------------------
	.section	.nv.constant0.triton_poi_fused_add_mse_loss_mse_loss_backward_sub_6,"a",@progbits
	.sectionflags	@""
	.align	4
.nv.constant0.triton_poi_fused_add_mse_loss_mse_loss_backward_sub_6:
	.zero		584


//--------------------- SYMBOLS --------------------------

	.type		__assertfail,@function
